//
// Generated by NVIDIA NVVM Compiler
//
// Compiler Build ID: CL-36424714
// Cuda compilation tools, release 13.0, V13.0.88
// Based on NVVM 20.0.0
//

.version 9.0
.target sm_100
.address_size 64

	// .globl	_Z12helloFromGPUv
.extern .func  (.param .b32 func_retval0) vprintf
(
	.param .b64 vprintf_param_0,
	.param .b64 vprintf_param_1
)
;
.global .align 1 .b8 $str[4] = {37, 100, 10};
.global .align 1 .b8 $str$1[8] = {110, 111, 116, 32, 37, 100, 10};

.visible .entry _Z12helloFromGPUv()
{
	.local .align 8 .b8 	__local_depot0[8];
	.reg .b64 	%SP;
	.reg .b64 	%SPL;
	.reg .pred 	%p<2>;
	.reg .b32 	%r<13>;
	.reg .b64 	%rd<9>;

	mov.u64 	%SPL, __local_depot0;
	cvta.local.u64 	%SP, %SPL;
	add.u64 	%rd2, %SP, 0;
	add.u64 	%rd1, %SPL, 0;
	// begin inline asm
	mov.s32 %r2, %laneid;
	// end inline asm
	mov.b32 	%r4, -1;
	mov.b32 	%r3, 0;
	// begin inline asm
	{
.reg .b32 %rx;
.reg .pred %px;
      elect.sync %rx|%px, %r4;
@%px mov.s32 %r3, 1;
      mov.s32 %r2, %rx;
}

	// end inline asm
	setp.eq.s32 	%p1, %r3, 0;
	@%p1 bra 	$L__BB0_2;
	mov.u32 	%r7, %tid.x;
	st.local.u32 	[%rd1], %r7;
	mov.u64 	%rd3, $str;
	cvta.global.u64 	%rd4, %rd3;
	{ // callseq 0, 0
	.param .b64 param0;
	st.param.b64 	[param0], %rd4;
	.param .b64 param1;
	st.param.b64 	[param1], %rd2;
	.param .b32 retval0;
	call.uni (retval0), 
	vprintf, 
	(
	param0, 
	param1
	);
	ld.param.b32 	%r8, [retval0];
	} // callseq 0
	bra.uni 	$L__BB0_3;
$L__BB0_2:
	mov.u32 	%r10, %tid.x;
	st.local.u32 	[%rd1], %r10;
	mov.u64 	%rd6, $str$1;
	cvta.global.u64 	%rd7, %rd6;
	{ // callseq 1, 0
	.param .b64 param0;
	st.param.b64 	[param0], %rd7;
	.param .b64 param1;
	st.param.b64 	[param1], %rd2;
	.param .b32 retval0;
	call.uni (retval0), 
	vprintf, 
	(
	param0, 
	param1
	);
	ld.param.b32 	%r11, [retval0];
	} // callseq 1
$L__BB0_3:
	ret;

}


// ===== COMPILED SASS (sm_100) =====

	.target	sm_100

	.elftype	@"ET_EXEC"


//--------------------- .note.nv.tkinfo           --------------------------
	.section	.note.nv.tkinfo,"",@"SHT_NOTE"
	.sectionflags	@"SHF_NOTE_NV_TKINFO"
	.tkinfo
        /*0018*/ 	.word	0x00000002
        /*0030*/ 	.string	""
        /*0030*/ 	.string	"ptxas"
        /*0030*/ 	.string	"Cuda compilation tools, release 13.0, V13.0.88"
        /*0030*/ 	.string	"Build cuda_13.0.r13.0/compiler.36424714_0"
        /*0030*/ 	.string	"-arch sm_100 -m 64 "



//--------------------- .note.nv.cuinfo           --------------------------
	.section	.note.nv.cuinfo,"",@"SHT_NOTE"
	.sectionflags	@"SHF_NOTE_NV_CUINFO"
        /*0018*/ 	.short	0x0002
        /*001a*/ 	.short	0x0064
        /*001c*/ 	.short	0x0082
	.zero		2


//--------------------- .nv.info                  --------------------------
	.section	.nv.info,"",@"SHT_CUDA_INFO"
	.align	4


	//----- nvinfo : EIATTR_REGCOUNT
	.align		4
        /*0000*/ 	.byte	0x04, 0x2f
        /*0002*/ 	.short	(.L_3 - .L_2)
	.align		4
.L_2:
        /*0004*/ 	.word	index@(_Z12helloFromGPUv)
        /*0008*/ 	.word	0x00000018


	//----- nvinfo : EIATTR_FRAME_SIZE
	.align		4
.L_3:
        /*000c*/ 	.byte	0x04, 0x11
        /*000e*/ 	.short	(.L_5 - .L_4)
	.align		4
.L_4:
        /*0010*/ 	.word	index@(_Z12helloFromGPUv)
        /*0014*/ 	.word	0x00000008


	//----- nvinfo : EIATTR_MIN_STACK_SIZE
	.align		4
.L_5:
        /*0018*/ 	.byte	0x04, 0x12
        /*001a*/ 	.short	(.L_7 - .L_6)
	.align		4
.L_6:
        /*001c*/ 	.word	index@(_Z12helloFromGPUv)
        /*0020*/ 	.word	0x00000008
.L_7:


//--------------------- .nv.compat                --------------------------
	.section	.nv.compat,"",@"SHT_CUDA_COMPAT_INFO"
	.align	4
        /*0000*/ 	.byte	0x02, 0x09, 0x00, 0x00, 0x02, 0x02, 0x01, 0x00, 0x02, 0x05, 0x05, 0x00, 0x03, 0x07, 0x01, 0x01
        /*0010*/ 	.byte	0x02, 0x03, 0x00, 0x00, 0x02, 0x06, 0x01, 0x00, 0x04, 0x0b, 0x08, 0x00, 0x09, 0x00, 0x00, 0x00
        /*0020*/ 	.byte	0x00, 0x00, 0x00, 0x00


//--------------------- .nv.info._Z12helloFromGPUv --------------------------
	.section	.nv.info._Z12helloFromGPUv,"",@"SHT_CUDA_INFO"
	.sectionflags	@""
	.align	4


	//----- nvinfo : EIATTR_CUDA_API_VERSION
	.align		4
        /*0000*/ 	.byte	0x04, 0x37
        /*0002*/ 	.short	(.L_9 - .L_8)
.L_8:
        /*0004*/ 	.word	0x00000082


	//----- nvinfo : EIATTR_SPARSE_MMA_MASK
	.align		4
.L_9:
        /*0008*/ 	.byte	0x03, 0x50
        /*000a*/ 	.short	0x0000


	//----- nvinfo : EIATTR_MAXREG_COUNT
	.align		4
        /*000c*/ 	.byte	0x03, 0x1b
        /*000e*/ 	.short	0x00ff


	//----- nvinfo : EIATTR_EXTERNS
	.align		4
        /*0010*/ 	.byte	0x04, 0x0f
        /*0012*/ 	.short	(.L_11 - .L_10)


	//   ....[0]....
	.align		4
.L_10:
        /*0014*/ 	.word	index@(vprintf)


	//----- nvinfo : EIATTR_MERCURY_ISA_VERSION
	.align		4
.L_11:
        /*0018*/ 	.byte	0x03, 0x5f
        /*001a*/ 	.short	0x0101


	//----- nvinfo : EIATTR_VRC_CTA_INIT_COUNT
	.align		4
        /*001c*/ 	.byte	0x02, 0x4a
	.zero		1
	.zero		1


	//----- nvinfo : EIATTR_SYSCALL_OFFSETS
	.align		4
        /*0020*/ 	.byte	0x04, 0x46
        /*0022*/ 	.short	(.L_13 - .L_12)


	//   ....[0]....
.L_12:
        /*0024*/ 	.word	0x00000100


	//   ....[1]....
        /*0028*/ 	.word	0x000001a0


	//----- nvinfo : EIATTR_EXIT_INSTR_OFFSETS
	.align		4
.L_13:
        /*002c*/ 	.byte	0x04, 0x1c
        /*002e*/ 	.short	(.L_15 - .L_14)


	//   ....[0]....
.L_14:
        /*0030*/ 	.word	0x00000110


	//   ....[1]....
        /*0034*/ 	.word	0x000001b0


	//----- nvinfo : EIATTR_CRS_STACK_SIZE
	.align		4
.L_15:
        /*0038*/ 	.byte	0x04, 0x1e
        /*003a*/ 	.short	(.L_17 - .L_16)
.L_16:
        /*003c*/ 	.word	0x00000000


	//----- nvinfo : EIATTR_SW_WAR
	.align		4
.L_17:
        /*0040*/ 	.byte	0x04, 0x36
        /*0042*/ 	.short	(.L_19 - .L_18)
.L_18:
        /*0044*/ 	.word	0x00000008
.L_19:


//--------------------- .nv.callgraph             --------------------------
	.section	.nv.callgraph,"",@"SHT_CUDA_CALLGRAPH"
	.align	4
	.sectionentsize	8
	.align		4
        /*0000*/ 	.word	0x00000000
	.align		4
        /*0004*/ 	.word	0xffffffff
	.align		4
        /*0008*/ 	.word	index@(_Z12helloFromGPUv)
	.align		4
        /*000c*/ 	.word	index@(vprintf)
	.align		4
        /*0010*/ 	.word	0x00000000
	.align		4
        /*0014*/ 	.word	0xfffffffe
	.align		4
        /*0018*/ 	.word	0x00000000
	.align		4
        /*001c*/ 	.word	0xfffffffd
	.align		4
        /*0020*/ 	.word	0x00000000
	.align		4
        /*0024*/ 	.word	0xfffffffc


//--------------------- .nv.constant4             --------------------------
	.section	.nv.constant4,"a",@progbits
	.align	8
	.align		8
.nv.constant4:
        /*0000*/ 	.dword	vprintf
	.align		8
        /*0008*/ 	.dword	$str
	.align		8
        /*0010*/ 	.dword	$str$1


//--------------------- .text._Z12helloFromGPUv   --------------------------
	.section	.text._Z12helloFromGPUv,"ax",@progbits
	.align	128
        .global         _Z12helloFromGPUv
        .type           _Z12helloFromGPUv,@function
        .size           _Z12helloFromGPUv,(.L_x_4 - _Z12helloFromGPUv)
        .other          _Z12helloFromGPUv,@"STO_CUDA_ENTRY STV_DEFAULT"
_Z12helloFromGPUv:
.text._Z12helloFromGPUv:
[----:B------:R-:W0:Y:S01]  /*0000*/  LDC R1, c[0x0][0x37c] ;  /* 0x0000df00ff017b82 */ /* 0x000e220000000800 */
[----:B------:R-:W1:Y:S01]  /*0010*/  LDCU UR4, c[0x0][0x2f8] ;  /* 0x00005f00ff0477ac */ /* 0x000e620008000800 */
[----:B0-----:R-:W-:Y:S01]  /*0020*/  VIADD R1, R1, 0xfffffff8 ;  /* 0xfffffff801017836 */ /* 0x001fe20000000000 */
[----:B------:R-:W0:Y:S01]  /*0030*/  LDCU UR5, c[0x0][0x2fc] ;  /* 0x00005f80ff0577ac */ /* 0x000e220008000800 */
[----:B------:R-:W-:-:S03]  /*0040*/  ELECT P0, URZ, PT ;  /* 0x0000000000ff782f */ /* 0x000fc60003800000 */
[----:B-1----:R-:W-:-:S05]  /*0050*/  IADD3 R6, P1, PT, R1, UR4, RZ ;  /* 0x0000000401067c10 */ /* 0x002fca000ff3e0ff */
[----:B0-----:R-:W-:-:S05]  /*0060*/  IMAD.X R7, RZ, RZ, UR5, P1 ;  /* 0x00000005ff077e24 */ /* 0x001fca00088e06ff */
[----:B------:R-:W-:Y:S05]  /*0070*/  @!P0 BRA `(.L_x_0) ;  /* 0x0000000000288947 */ /* 0x000fea0003800000 */
[----:B------:R-:W0:Y:S01]  /*0080*/  S2R R8, SR_TID.X ;  /* 0x0000000000087919 */ /* 0x000e220000002100 */
[----:B------:R-:W-:Y:S01]  /*0090*/  MOV R0, 0x0 ;  /* 0x0000000000007802 */ /* 0x000fe20000000f00 */
[----:B------:R-:W1:Y:S03]  /*00a0*/  LDCU.64 UR4, c[0x4][0x8] ;  /* 0x01000100ff0477ac */ /* 0x000e660008000a00 */
[----:B------:R2:W3:Y:S01]  /*00b0*/  LDC.64 R2, c[0x4][R0] ;  /* 0x0100000000027b82 */ /* 0x0004e20000000a00 */
[----:B-1----:R-:W-:Y:S02]  /*00c0*/  IMAD.U32 R4, RZ, RZ, UR4 ;  /* 0x00000004ff047e24 */ /* 0x002fe4000f8e00ff */
[----:B------:R-:W-:Y:S01]  /*00d0*/  IMAD.U32 R5, RZ, RZ, UR5 ;  /* 0x00000005ff057e24 */ /* 0x000fe2000f8e00ff */
[----:B0-----:R2:W-:Y:S06]  /*00e0*/  STL [R1], R8 ;  /* 0x0000000801007387 */ /* 0x0015ec0000100800 */
[----:B------:R-:W-:-:S07]  /*00f0*/  LEPC R20, `(.L_x_1) ;  /* 0x000000001014794e */ /* 0x000fce0000000000 */
[----:B--23--:R-:W-:Y:S05]  /*0100*/  CALL.ABS.NOINC R2 ;  /* 0x0000000002007343 */ /* 0x00cfea0003c00000 */
.L_x_1:
[----:B------:R-:W-:Y:S05]  /*0110*/  EXIT ;  /* 0x000000000000794d */ /* 0x000fea0003800000 */
.L_x_0:
[----:B------:R-:W0:Y:S01]  /*0120*/  S2R R0, SR_TID.X ;  /* 0x0000000000007919 */ /* 0x000e220000002100 */
[----:B------:R-:W-:Y:S01]  /*0130*/  MOV R2, 0x0 ;  /* 0x0000000000027802 */ /* 0x000fe20000000f00 */
[----:B------:R-:W1:Y:S05]  /*0140*/  LDCU.64 UR4, c[0x4][0x10] ;  /* 0x01000200ff0477ac */ /* 0x000e6a0008000a00 */
[----:B------:R-:W2:Y:S01]  /*0150*/  LDC.64 R2, c[0x4][R2] ;  /* 0x0100000002027b82 */ /* 0x000ea20000000a00 */
[----:B-1----:R-:W-:Y:S02]  /*0160*/  IMAD.U32 R4, RZ, RZ, UR4 ;  /* 0x00000004ff047e24 */ /* 0x002fe4000f8e00ff */
[----:B------:R-:W-:Y:S01]  /*0170*/  IMAD.U32 R5, RZ, RZ, UR5 ;  /* 0x00000005ff057e24 */ /* 0x000fe2000f8e00ff */
[----:B0-----:R0:W-:Y:S06]  /*0180*/  STL [R1], R0 ;  /* 0x0000000001007387 */ /* 0x0011ec0000100800 */
[----:B------:R-:W-:-:S07]  /*0190*/  LEPC R20, `(.L_x_2) ;  /* 0x000000001014794e */ /* 0x000fce0000000000 */
[----:B0-2---:R-:W-:Y:S05]  /*01a0*/  CALL.ABS.NOINC R2 ;  /* 0x0000000002007343 */ /* 0x005fea0003c00000 */
.L_x_2:
[----:B------:R-:W-:Y:S05]  /*01b0*/  EXIT ;  /* 0x000000000000794d */ /* 0x000fea0003800000 */
.L_x_3:
[----:B------:R-:W-:-:S00]  /*01c0*/  BRA `(.L_x_3) ;  /* 0xfffffffc00fc7947 */ /* 0x000fc0000383ffff */
[----:B------:R-:W-:-:S00]  /*01d0*/  NOP ;  /* 0x0000000000007918 */ /* 0x000fc00000000000 */
        /* <DEDUP_REMOVED lines=10> */
.L_x_4:


//--------------------- .nv.global.init           --------------------------
	.section	.nv.global.init,"aw",@progbits
.nv.global.init:
	.type		$str,@object
	.size		$str,($str$1 - $str)
$str:
        /*0000*/ 	.byte	0x25, 0x64, 0x0a, 0x00
	.type		$str$1,@object
	.size		$str$1,(.L_1 - $str$1)
$str$1:
        /*0004*/ 	.byte	0x6e, 0x6f, 0x74, 0x20, 0x25, 0x64, 0x0a, 0x00
.L_1:


//--------------------- .nv.shared.reserved.0     --------------------------
	.section	.nv.shared.reserved.0,"aw",@nobits
	.weak		__nv_reservedSMEM_offset_0_alias
	.size		__nv_reservedSMEM_offset_0_alias, 0, 64
	.other		__nv_reservedSMEM_offset_0_alias,@"STO_CUDA_RESERVED_SHARED STV_DEFAULT"
__nv_reservedSMEM_offset_0_alias:
	.zero		0
	.zero		64


//--------------------- .nv.constant0._Z12helloFromGPUv --------------------------
	.section	.nv.constant0._Z12helloFromGPUv,"a",@progbits
	.sectionflags	@""
	.align	4
.nv.constant0._Z12helloFromGPUv:
	.zero		896


//--------------------- SYMBOLS --------------------------

	.type		.nv.reservedSmem.offset0,@object
	.size		.nv.reservedSmem.offset0,0x4
	.type		vprintf,@function
